//
// Generated by NVIDIA NVVM Compiler
//
// Compiler Build ID: CL-36424714
// Cuda compilation tools, release 13.0, V13.0.88
// Based on NVVM 20.0.0
//

.version 9.0
.target sm_100
.address_size 64

	// .globl	_Z3addPiS_S_ii

.visible .entry _Z3addPiS_S_ii(
	.param .u64 .ptr .align 1 _Z3addPiS_S_ii_param_0,
	.param .u64 .ptr .align 1 _Z3addPiS_S_ii_param_1,
	.param .u64 .ptr .align 1 _Z3addPiS_S_ii_param_2,
	.param .u32 _Z3addPiS_S_ii_param_3,
	.param .u32 _Z3addPiS_S_ii_param_4
)
{
	.reg .pred 	%p<24>;
	.reg .b32 	%r<134>;
	.reg .b64 	%rd<67>;

	ld.param.u64 	%rd4, [_Z3addPiS_S_ii_param_0];
	ld.param.u64 	%rd5, [_Z3addPiS_S_ii_param_1];
	ld.param.u64 	%rd6, [_Z3addPiS_S_ii_param_2];
	ld.param.u32 	%r58, [_Z3addPiS_S_ii_param_3];
	ld.param.u32 	%r59, [_Z3addPiS_S_ii_param_4];
	cvta.to.global.u64 	%rd1, %rd6;
	cvta.to.global.u64 	%rd2, %rd5;
	cvta.to.global.u64 	%rd3, %rd4;
	setp.lt.s32 	%p1, %r59, 0;
	@%p1 bra 	$L__BB0_41;
	mov.u32 	%r1, %nctaid.x;
	mov.u32 	%r2, %ntid.x;
	mov.u32 	%r3, %tid.x;
	mov.u32 	%r4, %ctaid.x;
	add.s32 	%r5, %r59, 1;
	and.b32  	%r6, %r5, 7;
	setp.lt.u32 	%p2, %r59, 7;
	mov.b32 	%r132, 0;
	@%p2 bra 	$L__BB0_20;
	and.b32  	%r132, %r5, -8;
	neg.s32 	%r130, %r132;
	add.s32 	%r61, %r1, %r4;
	mad.lo.s32 	%r129, %r2, %r61, %r3;
	mul.lo.s32 	%r10, %r2, %r1;
	shl.b32 	%r62, %r1, 1;
	add.s32 	%r63, %r4, %r62;
	mad.lo.s32 	%r128, %r2, %r63, %r3;
	mad.lo.s32 	%r64, %r1, 3, %r4;
	mad.lo.s32 	%r127, %r2, %r64, %r3;
	shl.b32 	%r65, %r1, 2;
	add.s32 	%r66, %r4, %r65;
	mad.lo.s32 	%r126, %r2, %r66, %r3;
	mad.lo.s32 	%r67, %r1, 5, %r4;
	mad.lo.s32 	%r125, %r2, %r67, %r3;
	mad.lo.s32 	%r68, %r1, 6, %r4;
	mad.lo.s32 	%r124, %r2, %r68, %r3;
	mad.lo.s32 	%r69, %r1, 7, %r4;
	mad.lo.s32 	%r123, %r2, %r69, %r3;
	mad.lo.s32 	%r122, %r2, %r4, %r3;
$L__BB0_3:
	.pragma "nounroll";
	setp.ge.s32 	%p3, %r122, %r58;
	@%p3 bra 	$L__BB0_5;
	mul.wide.s32 	%rd7, %r122, 4;
	add.s64 	%rd8, %rd3, %rd7;
	ld.global.u32 	%r70, [%rd8];
	add.s64 	%rd9, %rd2, %rd7;
	ld.global.u32 	%r71, [%rd9];
	add.s32 	%r72, %r71, %r70;
	add.s64 	%rd10, %rd1, %rd7;
	st.global.u32 	[%rd10], %r72;
$L__BB0_5:
	add.s32 	%r27, %r10, %r122;
	setp.ge.s32 	%p4, %r27, %r58;
	@%p4 bra 	$L__BB0_7;
	mul.wide.s32 	%rd11, %r129, 4;
	add.s64 	%rd12, %rd3, %rd11;
	ld.global.u32 	%r73, [%rd12];
	add.s64 	%rd13, %rd2, %rd11;
	ld.global.u32 	%r74, [%rd13];
	add.s32 	%r75, %r74, %r73;
	add.s64 	%rd14, %rd1, %rd11;
	st.global.u32 	[%rd14], %r75;
$L__BB0_7:
	add.s32 	%r28, %r10, %r27;
	setp.ge.s32 	%p5, %r28, %r58;
	@%p5 bra 	$L__BB0_9;
	mul.wide.s32 	%rd15, %r128, 4;
	add.s64 	%rd16, %rd3, %rd15;
	ld.global.u32 	%r76, [%rd16];
	add.s64 	%rd17, %rd2, %rd15;
	ld.global.u32 	%r77, [%rd17];
	add.s32 	%r78, %r77, %r76;
	add.s64 	%rd18, %rd1, %rd15;
	st.global.u32 	[%rd18], %r78;
$L__BB0_9:
	add.s32 	%r29, %r10, %r28;
	setp.ge.s32 	%p6, %r29, %r58;
	@%p6 bra 	$L__BB0_11;
	mul.wide.s32 	%rd19, %r127, 4;
	add.s64 	%rd20, %rd3, %rd19;
	ld.global.u32 	%r79, [%rd20];
	add.s64 	%rd21, %rd2, %rd19;
	ld.global.u32 	%r80, [%rd21];
	add.s32 	%r81, %r80, %r79;
	add.s64 	%rd22, %rd1, %rd19;
	st.global.u32 	[%rd22], %r81;
$L__BB0_11:
	add.s32 	%r30, %r10, %r29;
	setp.ge.s32 	%p7, %r30, %r58;
	@%p7 bra 	$L__BB0_13;
	mul.wide.s32 	%rd23, %r126, 4;
	add.s64 	%rd24, %rd3, %rd23;
	ld.global.u32 	%r82, [%rd24];
	add.s64 	%rd25, %rd2, %rd23;
	ld.global.u32 	%r83, [%rd25];
	add.s32 	%r84, %r83, %r82;
	add.s64 	%rd26, %rd1, %rd23;
	st.global.u32 	[%rd26], %r84;
$L__BB0_13:
	add.s32 	%r31, %r10, %r30;
	setp.ge.s32 	%p8, %r31, %r58;
	@%p8 bra 	$L__BB0_15;
	mul.wide.s32 	%rd27, %r125, 4;
	add.s64 	%rd28, %rd3, %rd27;
	ld.global.u32 	%r85, [%rd28];
	add.s64 	%rd29, %rd2, %rd27;
	ld.global.u32 	%r86, [%rd29];
	add.s32 	%r87, %r86, %r85;
	add.s64 	%rd30, %rd1, %rd27;
	st.global.u32 	[%rd30], %r87;
$L__BB0_15:
	add.s32 	%r32, %r10, %r31;
	setp.ge.s32 	%p9, %r32, %r58;
	@%p9 bra 	$L__BB0_17;
	mul.wide.s32 	%rd31, %r124, 4;
	add.s64 	%rd32, %rd3, %rd31;
	ld.global.u32 	%r88, [%rd32];
	add.s64 	%rd33, %rd2, %rd31;
	ld.global.u32 	%r89, [%rd33];
	add.s32 	%r90, %r89, %r88;
	add.s64 	%rd34, %rd1, %rd31;
	st.global.u32 	[%rd34], %r90;
$L__BB0_17:
	add.s32 	%r91, %r10, %r32;
	setp.ge.s32 	%p10, %r91, %r58;
	@%p10 bra 	$L__BB0_19;
	mul.wide.s32 	%rd35, %r123, 4;
	add.s64 	%rd36, %rd3, %rd35;
	ld.global.u32 	%r92, [%rd36];
	add.s64 	%rd37, %rd2, %rd35;
	ld.global.u32 	%r93, [%rd37];
	add.s32 	%r94, %r93, %r92;
	add.s64 	%rd38, %rd1, %rd35;
	st.global.u32 	[%rd38], %r94;
$L__BB0_19:
	add.s32 	%r130, %r130, 8;
	shl.b32 	%r95, %r10, 3;
	add.s32 	%r129, %r129, %r95;
	add.s32 	%r128, %r128, %r95;
	add.s32 	%r127, %r127, %r95;
	add.s32 	%r126, %r126, %r95;
	add.s32 	%r125, %r125, %r95;
	add.s32 	%r124, %r124, %r95;
	add.s32 	%r123, %r123, %r95;
	add.s32 	%r122, %r122, %r95;
	setp.ne.s32 	%p11, %r130, 0;
	@%p11 bra 	$L__BB0_3;
$L__BB0_20:
	setp.eq.s32 	%p12, %r6, 0;
	@%p12 bra 	$L__BB0_41;
	setp.lt.u32 	%p13, %r6, 4;
	@%p13 bra 	$L__BB0_31;
	mad.lo.s32 	%r43, %r132, %r1, %r4;
	mad.lo.s32 	%r44, %r43, %r2, %r3;
	setp.ge.s32 	%p14, %r44, %r58;
	@%p14 bra 	$L__BB0_24;
	mul.wide.s32 	%rd39, %r44, 4;
	add.s64 	%rd40, %rd3, %rd39;
	ld.global.u32 	%r96, [%rd40];
	add.s64 	%rd41, %rd2, %rd39;
	ld.global.u32 	%r97, [%rd41];
	add.s32 	%r98, %r97, %r96;
	add.s64 	%rd42, %rd1, %rd39;
	st.global.u32 	[%rd42], %r98;
$L__BB0_24:
	add.s32 	%r45, %r43, %r1;
	mad.lo.s32 	%r46, %r45, %r2, %r3;
	setp.ge.s32 	%p15, %r46, %r58;
	@%p15 bra 	$L__BB0_26;
	mul.wide.s32 	%rd43, %r46, 4;
	add.s64 	%rd44, %rd3, %rd43;
	ld.global.u32 	%r99, [%rd44];
	add.s64 	%rd45, %rd2, %rd43;
	ld.global.u32 	%r100, [%rd45];
	add.s32 	%r101, %r100, %r99;
	add.s64 	%rd46, %rd1, %rd43;
	st.global.u32 	[%rd46], %r101;
$L__BB0_26:
	add.s32 	%r47, %r45, %r1;
	mad.lo.s32 	%r48, %r47, %r2, %r3;
	setp.ge.s32 	%p16, %r48, %r58;
	@%p16 bra 	$L__BB0_28;
	mul.wide.s32 	%rd47, %r48, 4;
	add.s64 	%rd48, %rd3, %rd47;
	ld.global.u32 	%r102, [%rd48];
	add.s64 	%rd49, %rd2, %rd47;
	ld.global.u32 	%r103, [%rd49];
	add.s32 	%r104, %r103, %r102;
	add.s64 	%rd50, %rd1, %rd47;
	st.global.u32 	[%rd50], %r104;
$L__BB0_28:
	add.s32 	%r105, %r47, %r1;
	mad.lo.s32 	%r49, %r105, %r2, %r3;
	setp.ge.s32 	%p17, %r49, %r58;
	@%p17 bra 	$L__BB0_30;
	mul.wide.s32 	%rd51, %r49, 4;
	add.s64 	%rd52, %rd3, %rd51;
	ld.global.u32 	%r106, [%rd52];
	add.s64 	%rd53, %rd2, %rd51;
	ld.global.u32 	%r107, [%rd53];
	add.s32 	%r108, %r107, %r106;
	add.s64 	%rd54, %rd1, %rd51;
	st.global.u32 	[%rd54], %r108;
$L__BB0_30:
	add.s32 	%r132, %r132, 4;
$L__BB0_31:
	and.b32  	%r109, %r5, 3;
	setp.eq.s32 	%p18, %r109, 0;
	@%p18 bra 	$L__BB0_41;
	setp.eq.s32 	%p19, %r109, 1;
	@%p19 bra 	$L__BB0_38;
	mad.lo.s32 	%r52, %r132, %r1, %r4;
	mad.lo.s32 	%r53, %r52, %r2, %r3;
	setp.ge.s32 	%p20, %r53, %r58;
	@%p20 bra 	$L__BB0_35;
	mul.wide.s32 	%rd55, %r53, 4;
	add.s64 	%rd56, %rd3, %rd55;
	ld.global.u32 	%r110, [%rd56];
	add.s64 	%rd57, %rd2, %rd55;
	ld.global.u32 	%r111, [%rd57];
	add.s32 	%r112, %r111, %r110;
	add.s64 	%rd58, %rd1, %rd55;
	st.global.u32 	[%rd58], %r112;
$L__BB0_35:
	add.s32 	%r113, %r52, %r1;
	mad.lo.s32 	%r54, %r113, %r2, %r3;
	setp.ge.s32 	%p21, %r54, %r58;
	@%p21 bra 	$L__BB0_37;
	mul.wide.s32 	%rd59, %r54, 4;
	add.s64 	%rd60, %rd3, %rd59;
	ld.global.u32 	%r114, [%rd60];
	add.s64 	%rd61, %rd2, %rd59;
	ld.global.u32 	%r115, [%rd61];
	add.s32 	%r116, %r115, %r114;
	add.s64 	%rd62, %rd1, %rd59;
	st.global.u32 	[%rd62], %r116;
$L__BB0_37:
	add.s32 	%r132, %r132, 2;
$L__BB0_38:
	and.b32  	%r117, %r59, 1;
	setp.eq.b32 	%p22, %r117, 1;
	@%p22 bra 	$L__BB0_41;
	mad.lo.s32 	%r118, %r132, %r1, %r4;
	mad.lo.s32 	%r57, %r118, %r2, %r3;
	setp.ge.s32 	%p23, %r57, %r58;
	@%p23 bra 	$L__BB0_41;
	mul.wide.s32 	%rd63, %r57, 4;
	add.s64 	%rd64, %rd3, %rd63;
	ld.global.u32 	%r119, [%rd64];
	add.s64 	%rd65, %rd2, %rd63;
	ld.global.u32 	%r120, [%rd65];
	add.s32 	%r121, %r120, %r119;
	add.s64 	%rd66, %rd1, %rd63;
	st.global.u32 	[%rd66], %r121;
$L__BB0_41:
	ret;

}


// ===== COMPILED SASS (sm_100) =====

	.target	sm_100

	.elftype	@"ET_EXEC"


//--------------------- .note.nv.tkinfo           --------------------------
	.section	.note.nv.tkinfo,"",@"SHT_NOTE"
	.sectionflags	@"SHF_NOTE_NV_TKINFO"
	.tkinfo
        /*0018*/ 	.word	0x00000002
        /*0030*/ 	.string	""
        /*0030*/ 	.string	"ptxas"
        /*0030*/ 	.string	"Cuda compilation tools, release 13.0, V13.0.88"
        /*0030*/ 	.string	"Build cuda_13.0.r13.0/compiler.36424714_0"
        /*0030*/ 	.string	"-arch sm_100 -m 64 "



//--------------------- .note.nv.cuinfo           --------------------------
	.section	.note.nv.cuinfo,"",@"SHT_NOTE"
	.sectionflags	@"SHF_NOTE_NV_CUINFO"
        /*0018*/ 	.short	0x0002
        /*001a*/ 	.short	0x0064
        /*001c*/ 	.short	0x0082
	.zero		2


//--------------------- .nv.info                  --------------------------
	.section	.nv.info,"",@"SHT_CUDA_INFO"
	.align	4


	//----- nvinfo : EIATTR_REGCOUNT
	.align		4
        /*0000*/ 	.byte	0x04, 0x2f
        /*0002*/ 	.short	(.L_1 - .L_0)
	.align		4
.L_0:
        /*0004*/ 	.word	index@(_Z3addPiS_S_ii)
        /*0008*/ 	.word	0x00000020


	//----- nvinfo : EIATTR_FRAME_SIZE
	.align		4
.L_1:
        /*000c*/ 	.byte	0x04, 0x11
        /*000e*/ 	.short	(.L_3 - .L_2)
	.align		4
.L_2:
        /*0010*/ 	.word	index@(_Z3addPiS_S_ii)
        /*0014*/ 	.word	0x00000000


	//----- nvinfo : EIATTR_MIN_STACK_SIZE
	.align		4
.L_3:
        /*0018*/ 	.byte	0x04, 0x12
        /*001a*/ 	.short	(.L_5 - .L_4)
	.align		4
.L_4:
        /*001c*/ 	.word	index@(_Z3addPiS_S_ii)
        /*0020*/ 	.word	0x00000000
.L_5:


//--------------------- .nv.compat                --------------------------
	.section	.nv.compat,"",@"SHT_CUDA_COMPAT_INFO"
	.align	4
        /*0000*/ 	.byte	0x02, 0x09, 0x00, 0x00, 0x02, 0x02, 0x01, 0x00, 0x02, 0x05, 0x05, 0x00, 0x03, 0x07, 0x01, 0x01
        /*0010*/ 	.byte	0x02, 0x03, 0x00, 0x00, 0x02, 0x06, 0x01, 0x00, 0x04, 0x0b, 0x08, 0x00, 0x09, 0x00, 0x00, 0x00
        /*0020*/ 	.byte	0x00, 0x00, 0x00, 0x00


//--------------------- .nv.info._Z3addPiS_S_ii   --------------------------
	.section	.nv.info._Z3addPiS_S_ii,"",@"SHT_CUDA_INFO"
	.sectionflags	@""
	.align	4


	//----- nvinfo : EIATTR_CUDA_API_VERSION
	.align		4
        /*0000*/ 	.byte	0x04, 0x37
        /*0002*/ 	.short	(.L_7 - .L_6)
.L_6:
        /*0004*/ 	.word	0x00000082


	//----- nvinfo : EIATTR_KPARAM_INFO
	.align		4
.L_7:
        /*0008*/ 	.byte	0x04, 0x17
        /*000a*/ 	.short	(.L_9 - .L_8)
.L_8:
        /*000c*/ 	.word	0x00000000
        /*0010*/ 	.short	0x0004
        /*0012*/ 	.short	0x001c
        /*0014*/ 	.byte	0x00, 0xf0, 0x11, 0x00


	//----- nvinfo : EIATTR_KPARAM_INFO
	.align		4
.L_9:
        /*0018*/ 	.byte	0x04, 0x17
        /*001a*/ 	.short	(.L_11 - .L_10)
.L_10:
        /*001c*/ 	.word	0x00000000
        /*0020*/ 	.short	0x0003
        /*0022*/ 	.short	0x0018
        /*0024*/ 	.byte	0x00, 0xf0, 0x11, 0x00


	//----- nvinfo : EIATTR_KPARAM_INFO
	.align		4
.L_11:
        /*0028*/ 	.byte	0x04, 0x17
        /*002a*/ 	.short	(.L_13 - .L_12)
.L_12:
        /*002c*/ 	.word	0x00000000
        /*0030*/ 	.short	0x0002
        /*0032*/ 	.short	0x0010
        /*0034*/ 	.byte	0x00, 0xf5, 0x21, 0x00


	//----- nvinfo : EIATTR_KPARAM_INFO
	.align		4
.L_13:
        /*0038*/ 	.byte	0x04, 0x17
        /*003a*/ 	.short	(.L_15 - .L_14)
.L_14:
        /*003c*/ 	.word	0x00000000
        /*0040*/ 	.short	0x0001
        /*0042*/ 	.short	0x0008
        /*0044*/ 	.byte	0x00, 0xf5, 0x21, 0x00


	//----- nvinfo : EIATTR_KPARAM_INFO
	.align		4
.L_15:
        /*0048*/ 	.byte	0x04, 0x17
        /*004a*/ 	.short	(.L_17 - .L_16)
.L_16:
        /*004c*/ 	.word	0x00000000
        /*0050*/ 	.short	0x0000
        /*0052*/ 	.short	0x0000
        /*0054*/ 	.byte	0x00, 0xf5, 0x21, 0x00


	//----- nvinfo : EIATTR_SPARSE_MMA_MASK
	.align		4
.L_17:
        /*0058*/ 	.byte	0x03, 0x50
        /*005a*/ 	.short	0x0000


	//----- nvinfo : EIATTR_MAXREG_COUNT
	.align		4
        /*005c*/ 	.byte	0x03, 0x1b
        /*005e*/ 	.short	0x00ff


	//----- nvinfo : EIATTR_MERCURY_ISA_VERSION
	.align		4
        /*0060*/ 	.byte	0x03, 0x5f
        /*0062*/ 	.short	0x0101


	//----- nvinfo : EIATTR_VRC_CTA_INIT_COUNT
	.align		4
        /*0064*/ 	.byte	0x02, 0x4a
	.zero		1
	.zero		1


	//----- nvinfo : EIATTR_EXIT_INSTR_OFFSETS
	.align		4
        /*0068*/ 	.byte	0x04, 0x1c
        /*006a*/ 	.short	(.L_19 - .L_18)


	//   ....[0]....
.L_18:
        /*006c*/ 	.word	0x00000030


	//   ....[1]....
        /*0070*/ 	.word	0x000008c0


	//   ....[2]....
        /*0074*/ 	.word	0x00000c60


	//   ....[3]....
        /*0078*/ 	.word	0x00000e80


	//   ....[4]....
        /*007c*/ 	.word	0x00000ed0


	//   ....[5]....
        /*0080*/ 	.word	0x00000f80


	//----- nvinfo : EIATTR_CBANK_PARAM_SIZE
	.align		4
.L_19:
        /*0084*/ 	.byte	0x03, 0x19
        /*0086*/ 	.short	0x0020


	//----- nvinfo : EIATTR_PARAM_CBANK
	.align		4
        /*0088*/ 	.byte	0x04, 0x0a
        /*008a*/ 	.short	(.L_21 - .L_20)
	.align		4
.L_20:
        /*008c*/ 	.word	index@(.nv.constant0._Z3addPiS_S_ii)
        /*0090*/ 	.short	0x0380
        /*0092*/ 	.short	0x0020


	//----- nvinfo : EIATTR_SW_WAR
	.align		4
.L_21:
        /*0094*/ 	.byte	0x04, 0x36
        /*0096*/ 	.short	(.L_23 - .L_22)
.L_22:
        /*0098*/ 	.word	0x00000008
.L_23:


//--------------------- .nv.callgraph             --------------------------
	.section	.nv.callgraph,"",@"SHT_CUDA_CALLGRAPH"
	.align	4
	.sectionentsize	8
	.align		4
        /*0000*/ 	.word	0x00000000
	.align		4
        /*0004*/ 	.word	0xffffffff
	.align		4
        /*0008*/ 	.word	0x00000000
	.align		4
        /*000c*/ 	.word	0xfffffffe
	.align		4
        /*0010*/ 	.word	0x00000000
	.align		4
        /*0014*/ 	.word	0xfffffffd
	.align		4
        /*0018*/ 	.word	0x00000000
	.align		4
        /*001c*/ 	.word	0xfffffffc


//--------------------- .text._Z3addPiS_S_ii      --------------------------
	.section	.text._Z3addPiS_S_ii,"ax",@progbits
	.align	128
        .global         _Z3addPiS_S_ii
        .type           _Z3addPiS_S_ii,@function
        .size           _Z3addPiS_S_ii,(.L_x_5 - _Z3addPiS_S_ii)
        .other          _Z3addPiS_S_ii,@"STO_CUDA_ENTRY STV_DEFAULT"
_Z3addPiS_S_ii:
.text._Z3addPiS_S_ii:
[----:B------:R-:W-:Y:S08]  /*0000*/  LDC R1, c[0x0][0x37c] ;  /* 0x0000df00ff017b82 */ /* 0x000ff00000000800 */
[----:B------:R-:W0:Y:S02]  /*0010*/  LDC R3, c[0x0][0x39c] ;  /* 0x0000e700ff037b82 */ /* 0x000e240000000800 */
[----:B0-----:R-:W-:-:S13]  /*0020*/  ISETP.GE.AND P0, PT, R3, RZ, PT ;  /* 0x000000ff0300720c */ /* 0x001fda0003f06270 */
[----:B------:R-:W-:Y:S05]  /*0030*/  @!P0 EXIT ;  /* 0x000000000000894d */ /* 0x000fea0003800000 */
[----:B------:R-:W0:Y:S01]  /*0040*/  S2R R4, SR_TID.X ;  /* 0x0000000000047919 */ /* 0x000e220000002100 */
[C---:B------:R-:W-:Y:S01]  /*0050*/  ISETP.GE.U32.AND P1, PT, R3.reuse, 0x7, PT ;  /* 0x000000070300780c */ /* 0x040fe20003f26070 */
[----:B------:R-:W1:Y:S01]  /*0060*/  LDCU.64 UR6, c[0x0][0x358] ;  /* 0x00006b00ff0677ac */ /* 0x000e620008000a00 */
[----:B------:R-:W-:Y:S01]  /*0070*/  IADD3 R0, PT, PT, R3, 0x1, RZ ;  /* 0x0000000103007810 */ /* 0x000fe20007ffe0ff */
[----:B------:R-:W2:Y:S01]  /*0080*/  S2R R6, SR_CTAID.X ;  /* 0x0000000000067919 */ /* 0x000ea20000002500 */
[----:B------:R-:W3:Y:S01]  /*0090*/  LDC R3, c[0x0][0x370] ;  /* 0x0000dc00ff037b82 */ /* 0x000ee20000000800 */
[----:B------:R-:W4:Y:S01]  /*00a0*/  LDCU UR4, c[0x0][0x360] ;  /* 0x00006c00ff0477ac */ /* 0x000f220008000800 */
[----:B------:R-:W-:Y:S01]  /*00b0*/  LOP3.LUT R2, R0, 0x7, RZ, 0xc0, !PT ;  /* 0x0000000700027812 */ /* 0x000fe200078ec0ff */
[----:B------:R-:W-:-:S03]  /*00c0*/  HFMA2 R5, -RZ, RZ, 0, 0 ;  /* 0x00000000ff057431 */ /* 0x000fc600000001ff */
[----:B------:R-:W-:-:S03]  /*00d0*/  ISETP.NE.AND P0, PT, R2, RZ, PT ;  /* 0x000000ff0200720c */ /* 0x000fc60003f05270 */
[----:B------:R-:W-:Y:S10]  /*00e0*/  @!P1 BRA `(.L_x_0) ;  /* 0x0000000400f49947 */ /* 0x000ff40003800000 */
[CC--:B--23--:R-:W-:Y:S01]  /*00f0*/  IADD3 R9, PT, PT, R3.reuse, R6.reuse, RZ ;  /* 0x0000000603097210 */ /* 0x0ccfe20007ffe0ff */
[C-C-:B------:R-:W-:Y:S01]  /*0100*/  IMAD R13, R3.reuse, 0x3, R6.reuse ;  /* 0x00000003030d7824 */ /* 0x140fe200078e0206 */
[CC--:B------:R-:W-:Y:S01]  /*0110*/  LEA R11, R3.reuse, R6.reuse, 0x1 ;  /* 0x00000006030b7211 */ /* 0x0c0fe200078e08ff */
[C-C-:B------:R-:W-:Y:S01]  /*0120*/  IMAD R17, R3.reuse, 0x5, R6.reuse ;  /* 0x0000000503117824 */ /* 0x140fe200078e0206 */
[C---:B------:R-:W-:Y:S01]  /*0130*/  LEA R15, R3.reuse, R6, 0x2 ;  /* 0x00000006030f7211 */ /* 0x040fe200078e10ff */
[C-C-:B------:R-:W-:Y:S01]  /*0140*/  IMAD R19, R3.reuse, 0x6, R6.reuse ;  /* 0x0000000603137824 */ /* 0x140fe200078e0206 */
[----:B------:R-:W-:Y:S01]  /*0150*/  LOP3.LUT R5, R0, 0xfffffff8, RZ, 0xc0, !PT ;  /* 0xfffffff800057812 */ /* 0x000fe200078ec0ff */
[----:B------:R-:W-:Y:S01]  /*0160*/  IMAD R21, R3, 0x7, R6 ;  /* 0x0000000703157824 */ /* 0x000fe200078e0206 */
[----:B------:R-:W2:Y:S01]  /*0170*/  LDCU UR5, c[0x0][0x398] ;  /* 0x00007300ff0577ac */ /* 0x000ea20008000800 */
[--C-:B0---4-:R-:W-:Y:S02]  /*0180*/  IMAD R8, R9, UR4, R4.reuse ;  /* 0x0000000409087c24 */ /* 0x111fe4000f8e0204 */
[----:B------:R-:W-:-:S02]  /*0190*/  IMAD R10, R11, UR4, R4 ;  /* 0x000000040b0a7c24 */ /* 0x000fc4000f8e0204 */
[--C-:B------:R-:W-:Y:S01]  /*01a0*/  IMAD R12, R13, UR4, R4.reuse ;  /* 0x000000040d0c7c24 */ /* 0x100fe2000f8e0204 */
[----:B------:R-:W-:Y:S01]  /*01b0*/  IADD3 R13, PT, PT, -R5, RZ, RZ ;  /* 0x000000ff050d7210 */ /* 0x000fe20007ffe1ff */
[----:B------:R-:W-:Y:S02]  /*01c0*/  IMAD R7, R3, UR4, RZ ;  /* 0x0000000403077c24 */ /* 0x000fe4000f8e02ff */
[--C-:B------:R-:W-:Y:S02]  /*01d0*/  IMAD R24, R6, UR4, R4.reuse ;  /* 0x0000000406187c24 */ /* 0x100fe4000f8e0204 */
[--C-:B------:R-:W-:Y:S02]  /*01e0*/  IMAD R14, R15, UR4, R4.reuse ;  /* 0x000000040f0e7c24 */ /* 0x100fe4000f8e0204 */
[--C-:B------:R-:W-:Y:S02]  /*01f0*/  IMAD R9, R17, UR4, R4.reuse ;  /* 0x0000000411097c24 */ /* 0x100fe4000f8e0204 */
[----:B------:R-:W-:-:S02]  /*0200*/  IMAD R11, R19, UR4, R4 ;  /* 0x00000004130b7c24 */ /* 0x000fc4000f8e0204 */
[----:B------:R-:W-:-:S07]  /*0210*/  IMAD R22, R21, UR4, R4 ;  /* 0x0000000415167c24 */ /* 0x000fce000f8e0204 */
.L_x_1:
[----:B------:R-:W0:Y:S01]  /*0220*/  LDC.64 R18, c[0x0][0x380] ;  /* 0x0000e000ff127b82 */ /* 0x000e220000000a00 */
[----:B--2---:R-:W-:-:S07]  /*0230*/  ISETP.GE.AND P2, PT, R24, UR5, PT ;  /* 0x0000000518007c0c */ /* 0x004fce000bf46270 */
[----:B------:R-:W2:Y:S06]  /*0240*/  LDC.64 R16, c[0x0][0x388] ;  /* 0x0000e200ff107b82 */ /* 0x000eac0000000a00 */
[C---:B0-----:R-:W-:Y:S02]  /*0250*/  @!P2 IMAD.WIDE R20, R24.reuse, 0x4, R18 ;  /* 0x000000041814a825 */ /* 0x041fe400078e0212 */
[----:B------:R-:W0:Y:S03]  /*0260*/  LDC.64 R18, c[0x0][0x380] ;  /* 0x0000e000ff127b82 */ /* 0x000e260000000a00 */
[----:B-1----:R1:W3:Y:S01]  /*0270*/  @!P2 LDG.E R23, desc[UR6][R20.64] ;  /* 0x000000061417a981 */ /* 0x0022e2000c1e1900 */
[----:B--2---:R-:W-:-:S04]  /*0280*/  @!P2 IMAD.WIDE R26, R24, 0x4, R16 ;  /* 0x00000004181aa825 */ /* 0x004fc800078e0210 */
[----:B------:R-:W2:Y:S01]  /*0290*/  LDC.64 R16, c[0x0][0x388] ;  /* 0x0000e200ff107b82 */ /* 0x000ea20000000a00 */
[----:B------:R4:W3:Y:S07]  /*02a0*/  @!P2 LDG.E R28, desc[UR6][R26.64] ;  /* 0x000000061a1ca981 */ /* 0x0008ee000c1e1900 */
[----:B-1----:R-:W1:Y:S01]  /*02b0*/  @!P2 LDC.64 R20, c[0x0][0x390] ;  /* 0x0000e400ff14ab82 */ /* 0x002e620000000a00 */
[----:B----4-:R-:W-:-:S04]  /*02c0*/  IADD3 R26, PT, PT, R7, R24, RZ ;  /* 0x00000018071a7210 */ /* 0x010fc80007ffe0ff */
[----:B------:R-:W-:-:S13]  /*02d0*/  ISETP.GE.AND P1, PT, R26, UR5, PT ;  /* 0x000000051a007c0c */ /* 0x000fda000bf26270 */
[----:B0-----:R-:W-:-:S04]  /*02e0*/  @!P1 IMAD.WIDE R18, R8, 0x4, R18 ;  /* 0x0000000408129825 */ /* 0x001fc800078e0212 */
[----:B--2---:R-:W-:Y:S01]  /*02f0*/  @!P1 IMAD.WIDE R16, R8, 0x4, R16 ;  /* 0x0000000408109825 */ /* 0x004fe200078e0210 */
[----:B---3--:R-:W-:-:S03]  /*0300*/  @!P2 IADD3 R23, PT, PT, R23, R28, RZ ;  /* 0x0000001c1717a210 */ /* 0x008fc60007ffe0ff */
[----:B-1----:R-:W-:Y:S02]  /*0310*/  @!P2 IMAD.WIDE R28, R24, 0x4, R20 ;  /* 0x00000004181ca825 */ /* 0x002fe400078e0214 */
[----:B------:R-:W0:Y:S03]  /*0320*/  @!P1 LDC.64 R20, c[0x0][0x390] ;  /* 0x0000e400ff149b82 */ /* 0x000e260000000a00 */
[----:B------:R1:W-:Y:S04]  /*0330*/  @!P2 STG.E desc[UR6][R28.64], R23 ;  /* 0x000000171c00a986 */ /* 0x0003e8000c101906 */
[----:B------:R2:W3:Y:S04]  /*0340*/  @!P1 LDG.E R15, desc[UR6][R18.64] ;  /* 0x00000006120f9981 */ /* 0x0004e8000c1e1900 */
[----:B------:R4:W3:Y:S01]  /*0350*/  @!P1 LDG.E R25, desc[UR6][R16.64] ;  /* 0x0000000610199981 */ /* 0x0008e2000c1e1900 */
[----:B--2---:R-:W1:Y:S01]  /*0360*/  LDC.64 R18, c[0x0][0x380] ;  /* 0x0000e000ff127b82 */ /* 0x004e620000000a00 */
[----:B------:R-:W-:-:S07]  /*0370*/  IADD3 R26, PT, PT, R7, R26, RZ ;  /* 0x0000001a071a7210 */ /* 0x000fce0007ffe0ff */
[----:B----4-:R-:W2:Y:S01]  /*0380*/  LDC.64 R16, c[0x0][0x388] ;  /* 0x0000e200ff107b82 */ /* 0x010ea20000000a00 */
[----:B------:R-:W-:Y:S01]  /*0390*/  ISETP.GE.AND P2, PT, R26, UR5, PT ;  /* 0x000000051a007c0c */ /* 0x000fe2000bf46270 */
[----:B0-----:R-:W-:-:S12]  /*03a0*/  @!P1 IMAD.WIDE R20, R8, 0x4, R20 ;  /* 0x0000000408149825 */ /* 0x001fd800078e0214 */
[C---:B-1----:R-:W-:Y:S02]  /*03b0*/  @!P2 IMAD.WIDE R28, R10.reuse, 0x4, R18 ;  /* 0x000000040a1ca825 */ /* 0x042fe400078e0212 */
[----:B------:R-:W0:Y:S02]  /*03c0*/  LDC.64 R18, c[0x0][0x380] ;  /* 0x0000e000ff127b82 */ /* 0x000e240000000a00 */
[----:B--2---:R-:W-:Y:S01]  /*03d0*/  @!P2 IMAD.WIDE R16, R10, 0x4, R16 ;  /* 0x000000040a10a825 */ /* 0x004fe200078e0210 */
[----:B---3--:R-:W-:-:S05]  /*03e0*/  @!P1 IADD3 R15, PT, PT, R15, R25, RZ ;  /* 0x000000190f0f9210 */ /* 0x008fca0007ffe0ff */
[----:B------:R1:W-:Y:S04]  /*03f0*/  @!P1 STG.E desc[UR6][R20.64], R15 ;  /* 0x0000000f14009986 */ /* 0x0003e8000c101906 */
[----:B------:R-:W2:Y:S04]  /*0400*/  @!P2 LDG.E R23, desc[UR6][R28.64] ;  /* 0x000000061c17a981 */ /* 0x000ea8000c1e1900 */
[----:B------:R3:W2:Y:S01]  /*0410*/  @!P2 LDG.E R25, desc[UR6][R16.64] ;  /* 0x000000061019a981 */ /* 0x0006a2000c1e1900 */
[----:B-1----:R-:W1:Y:S01]  /*0420*/  @!P2 LDC.64 R20, c[0x0][0x390] ;  /* 0x0000e400ff14ab82 */ /* 0x002e620000000a00 */
[----:B------:R-:W-:-:S07]  /*0430*/  IADD3 R26, PT, PT, R7, R26, RZ ;  /* 0x0000001a071a7210 */ /* 0x000fce0007ffe0ff */
[----:B---3--:R-:W3:Y:S01]  /*0440*/  LDC.64 R16, c[0x0][0x388] ;  /* 0x0000e200ff107b82 */ /* 0x008ee20000000a00 */
[----:B------:R-:W-:-:S13]  /*0450*/  ISETP.GE.AND P1, PT, R26, UR5, PT ;  /* 0x000000051a007c0c */ /* 0x000fda000bf26270 */
[----:B0-----:R-:W-:-:S04]  /*0460*/  @!P1 IMAD.WIDE R18, R12, 0x4, R18 ;  /* 0x000000040c129825 */ /* 0x001fc800078e0212 */
[----:B-1----:R-:W-:Y:S02]  /*0470*/  @!P2 IMAD.WIDE R28, R10, 0x4, R20 ;  /* 0x000000040a1ca825 */ /* 0x002fe400078e0214 */
[----:B------:R-:W0:Y:S02]  /*0480*/  @!P1 LDC.64 R20, c[0x0][0x390] ;  /* 0x0000e400ff149b82 */ /* 0x000e240000000a00 */
[----:B---3--:R-:W-:Y:S01]  /*0490*/  @!P1 IMAD.WIDE R16, R12, 0x4, R16 ;  /* 0x000000040c109825 */ /* 0x008fe200078e0210 */
[----:B--2---:R-:W-:-:S05]  /*04a0*/  @!P2 IADD3 R23, PT, PT, R23, R25, RZ ;  /* 0x000000191717a210 */ /* 0x004fca0007ffe0ff */
        /* <DEDUP_REMOVED lines=25> */
[----:B------:R-:W2:Y:S04]  /*0640*/  @!P1 LDG.E R15, desc[UR6][R18.64] ;  /* 0x00000006120f9981 */ /* 0x000ea8000c1e1900 */
[----:B------:R3:W2:Y:S01]  /*0650*/  @!P1 LDG.E R25, desc[UR6][R16.64] ;  /* 0x0000000610199981 */ /* 0x0006a2000c1e1900 */
[----:B------:R-:W-:Y:S01]  /*0660*/  IADD3 R26, PT, PT, R7, R26, RZ ;  /* 0x0000001a071a7210 */ /* 0x000fe20007ffe0ff */
[----:B0-----:R-:W-:Y:S01]  /*0670*/  @!P1 IMAD.WIDE R20, R9, 0x4, R20 ;  /* 0x0000000409149825 */ /* 0x001fe200078e0214 */
[----:B-1----:R-:W0:Y:S08]  /*0680*/  LDC.64 R28, c[0x0][0x388] ;  /* 0x0000e200ff1c7b82 */ /* 0x002e300000000a00 */
[----:B---3--:R-:W1:Y:S08]  /*0690*/  LDC.64 R16, c[0x0][0x380] ;  /* 0x0000e000ff107b82 */ /* 0x008e700000000a00 */
[----:B------:R-:W3:Y:S01]  /*06a0*/  LDC.64 R18, c[0x0][0x388] ;  /* 0x0000e200ff127b82 */ /* 0x000ee20000000a00 */
[----:B------:R-:W-:-:S13]  /*06b0*/  ISETP.GE.AND P2, PT, R26, UR5, PT ;  /* 0x000000051a007c0c */ /* 0x000fda000bf46270 */
[----:B-1----:R-:W-:-:S04]  /*06c0*/  @!P2 IMAD.WIDE R16, R11, 0x4, R16 ;  /* 0x000000040b10a825 */ /* 0x002fc800078e0210 */
[----:B---3--:R-:W-:Y:S01]  /*06d0*/  @!P2 IMAD.WIDE R18, R11, 0x4, R18 ;  /* 0x000000040b12a825 */ /* 0x008fe200078e0212 */
[----:B--2---:R-:W-:-:S05]  /*06e0*/  @!P1 IADD3 R15, PT, PT, R15, R25, RZ ;  /* 0x000000190f0f9210 */ /* 0x004fca0007ffe0ff */
[----:B------:R1:W-:Y:S04]  /*06f0*/  @!P1 STG.E desc[UR6][R20.64], R15 ;  /* 0x0000000f14009986 */ /* 0x0003e8000c101906 */
[----:B------:R2:W3:Y:S04]  /*0700*/  @!P2 LDG.E R23, desc[UR6][R16.64] ;  /* 0x000000061017a981 */ /* 0x0004e8000c1e1900 */
[----:B------:R4:W3:Y:S01]  /*0710*/  @!P2 LDG.E R25, desc[UR6][R18.64] ;  /* 0x000000061219a981 */ /* 0x0008e2000c1e1900 */
[----:B--2---:R-:W2:Y:S01]  /*0720*/  LDC.64 R16, c[0x0][0x380] ;  /* 0x0000e000ff107b82 */ /* 0x004ea20000000a00 */
[----:B------:R-:W-:-:S07]  /*0730*/  IADD3 R26, PT, PT, R7, R26, RZ ;  /* 0x0000001a071a7210 */ /* 0x000fce0007ffe0ff */
[----:B----4-:R-:W4:Y:S01]  /*0740*/  @!P2 LDC.64 R18, c[0x0][0x390] ;  /* 0x0000e400ff12ab82 */ /* 0x010f220000000a00 */
[----:B------:R-:W-:-:S13]  /*0750*/  ISETP.GE.AND P1, PT, R26, UR5, PT ;  /* 0x000000051a007c0c */ /* 0x000fda000bf26270 */
[----:B0-----:R-:W-:-:S04]  /*0760*/  @!P1 IMAD.WIDE R28, R22, 0x4, R28 ;  /* 0x00000004161c9825 */ /* 0x001fc800078e021c */
[----:B--2---:R-:W-:-:S04]  /*0770*/  @!P1 IMAD.WIDE R16, R22, 0x4, R16 ;  /* 0x0000000416109825 */ /* 0x004fc800078e0210 */
[----:B----4-:R-:W-:Y:S02]  /*0780*/  @!P2 IMAD.WIDE R26, R11, 0x4, R18 ;  /* 0x000000040b1aa825 */ /* 0x010fe400078e0212 */
[----:B------:R-:W0:Y:S01]  /*0790*/  @!P1 LDC.64 R18, c[0x0][0x390] ;  /* 0x0000e400ff129b82 */ /* 0x000e220000000a00 */
[----:B---3--:R-:W-:-:S05]  /*07a0*/  @!P2 IADD3 R23, PT, PT, R23, R25, RZ ;  /* 0x000000191717a210 */ /* 0x008fca0007ffe0ff */
[----:B------:R2:W-:Y:S04]  /*07b0*/  @!P2 STG.E desc[UR6][R26.64], R23 ;  /* 0x000000171a00a986 */ /* 0x0005e8000c101906 */
[----:B------:R-:W1:Y:S04]  /*07c0*/  @!P1 LDG.E R16, desc[UR6][R16.64] ;  /* 0x0000000610109981 */ /* 0x000e68000c1e1900 */
[----:B------:R-:W1:Y:S01]  /*07d0*/  @!P1 LDG.E R29, desc[UR6][R28.64] ;  /* 0x000000061c1d9981 */ /* 0x000e62000c1e1900 */
[----:B0-----:R-:W-:Y:S01]  /*07e0*/  @!P1 IMAD.WIDE R18, R22, 0x4, R18 ;  /* 0x0000000416129825 */ /* 0x001fe200078e0212 */
[----:B------:R-:W-:-:S02]  /*07f0*/  IADD3 R13, PT, PT, R13, 0x8, RZ ;  /* 0x000000080d0d7810 */ /* 0x000fc40007ffe0ff */
[C---:B------:R-:W-:Y:S02]  /*0800*/  LEA R24, R7.reuse, R24, 0x3 ;  /* 0x0000001807187211 */ /* 0x040fe400078e18ff */
[C---:B------:R-:W-:Y:S02]  /*0810*/  LEA R8, R7.reuse, R8, 0x3 ;  /* 0x0000000807087211 */ /* 0x040fe400078e18ff */
[C---:B------:R-:W-:Y:S02]  /*0820*/  LEA R10, R7.reuse, R10, 0x3 ;  /* 0x0000000a070a7211 */ /* 0x040fe400078e18ff */
[C---:B------:R-:W-:Y:S02]  /*0830*/  LEA R12, R7.reuse, R12, 0x3 ;  /* 0x0000000c070c7211 */ /* 0x040fe400078e18ff */
[C---:B------:R-:W-:Y:S02]  /*0840*/  LEA R14, R7.reuse, R14, 0x3 ;  /* 0x0000000e070e7211 */ /* 0x040fe400078e18ff */
[----:B------:R-:W-:-:S02]  /*0850*/  LEA R9, R7, R9, 0x3 ;  /* 0x0000000907097211 */ /* 0x000fc400078e18ff */
[C---:B------:R-:W-:Y:S02]  /*0860*/  LEA R11, R7.reuse, R11, 0x3 ;  /* 0x0000000b070b7211 */ /* 0x040fe400078e18ff */
[----:B------:R-:W-:Y:S02]  /*0870*/  LEA R22, R7, R22, 0x3 ;  /* 0x0000001607167211 */ /* 0x000fe400078e18ff */
[----:B-1----:R-:W-:-:S05]  /*0880*/  @!P1 IADD3 R15, PT, PT, R16, R29, RZ ;  /* 0x0000001d100f9210 */ /* 0x002fca0007ffe0ff */
[----:B------:R2:W-:Y:S01]  /*0890*/  @!P1 STG.E desc[UR6][R18.64], R15 ;  /* 0x0000000f12009986 */ /* 0x0005e2000c101906 */
[----:B------:R-:W-:-:S13]  /*08a0*/  ISETP.NE.AND P1, PT, R13, RZ, PT ;  /* 0x000000ff0d00720c */ /* 0x000fda0003f25270 */
[----:B--2---:R-:W-:Y:S05]  /*08b0*/  @P1 BRA `(.L_x_1) ;  /* 0xfffffff800581947 */ /* 0x004fea000383ffff */
.L_x_0:
[----:B-1--4-:R-:W-:Y:S05]  /*08c0*/  @!P0 EXIT ;  /* 0x000000000000894d */ /* 0x012fea0003800000 */
[----:B------:R-:W-:Y:S02]  /*08d0*/  ISETP.GE.U32.AND P1, PT, R2, 0x4, PT ;  /* 0x000000040200780c */ /* 0x000fe40003f26070 */
[----:B------:R-:W-:-:S11]  /*08e0*/  LOP3.LUT P0, R0, R0, 0x3, RZ, 0xc0, !PT ;  /* 0x0000000300007812 */ /* 0x000fd6000780c0ff */
[----:B------:R-:W-:Y:S05]  /*08f0*/  @!P1 BRA `(.L_x_2) ;  /* 0x0000000000d89947 */ /* 0x000fea0003800000 */
[----:B------:R-:W1:Y:S01]  /*0900*/  LDCU UR5, c[0x0][0x398] ;  /* 0x00007300ff0577ac */ /* 0x000e620008000800 */
[----:B------:R-:W4:Y:S01]  /*0910*/  LDC.64 R14, c[0x0][0x380] ;  /* 0x0000e000ff0e7b82 */ /* 0x000f220000000a00 */
[----:B--23--:R-:W-:-:S04]  /*0920*/  IMAD R7, R5, R3, R6 ;  /* 0x0000000305077224 */ /* 0x00cfc800078e0206 */
[----:B0-----:R-:W-:-:S03]  /*0930*/  IMAD R19, R7, UR4, R4 ;  /* 0x0000000407137c24 */ /* 0x001fc6000f8e0204 */
[----:B------:R-:W0:Y:S08]  /*0940*/  LDC.64 R16, c[0x0][0x388] ;  /* 0x0000e200ff107b82 */ /* 0x000e300000000a00 */
[----:B------:R-:W2:Y:S01]  /*0950*/  LDC.64 R10, c[0x0][0x380] ;  /* 0x0000e000ff0a7b82 */ /* 0x000ea20000000a00 */
[----:B-1----:R-:W-:-:S07]  /*0960*/  ISETP.GE.AND P2, PT, R19, UR5, PT ;  /* 0x0000000513007c0c */ /* 0x002fce000bf46270 */
[----:B------:R-:W1:Y:S06]  /*0970*/  LDC.64 R8, c[0x0][0x388] ;  /* 0x0000e200ff087b82 */ /* 0x000e6c0000000a00 */
[----:B----4-:R-:W-:Y:S01]  /*0980*/  @!P2 IMAD.WIDE R14, R19, 0x4, R14 ;  /* 0x00000004130ea825 */ /* 0x010fe200078e020e */
[----:B------:R-:W-:Y:S01]  /*0990*/  IADD3 R7, PT, PT, R7, R3, RZ ;  /* 0x0000000307077210 */ /* 0x000fe20007ffe0ff */
[----:B------:R-:W3:Y:S02]  /*09a0*/  @!P2 LDC.64 R12, c[0x0][0x390] ;  /* 0x0000e400ff0cab82 */ /* 0x000ee40000000a00 */
[----:B0-----:R-:W-:-:S02]  /*09b0*/  @!P2 IMAD.WIDE R16, R19, 0x4, R16 ;  /* 0x000000041310a825 */ /* 0x001fc400078e0210 */
[----:B------:R-:W4:Y:S04]  /*09c0*/  @!P2 LDG.E R14, desc[UR6][R14.64] ;  /* 0x000000060e0ea981 */ /* 0x000f28000c1e1900 */
[----:B------:R-:W4:Y:S01]  /*09d0*/  @!P2 LDG.E R17, desc[UR6][R16.64] ;  /* 0x000000061011a981 */ /* 0x000f22000c1e1900 */
[----:B------:R-:W-:-:S05]  /*09e0*/  IMAD R2, R7, UR4, R4 ;  /* 0x0000000407027c24 */ /* 0x000fca000f8e0204 */
[----:B------:R-:W-:Y:S01]  /*09f0*/  ISETP.GE.AND P1, PT, R2, UR5, PT ;  /* 0x0000000502007c0c */ /* 0x000fe2000bf26270 */
[----:B---3--:R-:W-:-:S12]  /*0a00*/  @!P2 IMAD.WIDE R18, R19, 0x4, R12 ;  /* 0x000000041312a825 */ /* 0x008fd800078e020c */
[----:B------:R-:W0:Y:S01]  /*0a10*/  @!P1 LDC.64 R12, c[0x0][0x390] ;  /* 0x0000e400ff0c9b82 */ /* 0x000e220000000a00 */
[----:B--2---:R-:W-:-:S04]  /*0a20*/  @!P1 IMAD.WIDE R20, R2, 0x4, R10 ;  /* 0x0000000402149825 */ /* 0x004fc800078e020a */
[----:B-1----:R-:W-:-:S03]  /*0a30*/  @!P1 IMAD.WIDE R22, R2, 0x4, R8 ;  /* 0x0000000402169825 */ /* 0x002fc600078e0208 */
[----:B------:R-:W1:Y:S08]  /*0a40*/  LDC.64 R10, c[0x0][0x380] ;  /* 0x0000e000ff0a7b82 */ /* 0x000e700000000a00 */
[----:B------:R-:W2:Y:S01]  /*0a50*/  LDC.64 R8, c[0x0][0x388] ;  /* 0x0000e200ff087b82 */ /* 0x000ea20000000a00 */
[----:B----4-:R-:W-:-:S05]  /*0a60*/  @!P2 IADD3 R25, PT, PT, R14, R17, RZ ;  /* 0x000000110e19a210 */ /* 0x010fca0007ffe0ff */
[----:B------:R1:W-:Y:S04]  /*0a70*/  @!P2 STG.E desc[UR6][R18.64], R25 ;  /* 0x000000191200a986 */ /* 0x0003e8000c101906 */
[----:B------:R-:W3:Y:S04]  /*0a80*/  @!P1 LDG.E R20, desc[UR6][R20.64] ;  /* 0x0000000614149981 */ /* 0x000ee8000c1e1900 */
[----:B------:R-:W3:Y:S01]  /*0a90*/  @!P1 LDG.E R23, desc[UR6][R22.64] ;  /* 0x0000000616179981 */ /* 0x000ee2000c1e1900 */
[----:B------:R-:W-:Y:S01]  /*0aa0*/  IADD3 R14, PT, PT, R7, R3, RZ ;  /* 0x00000003070e7210 */ /* 0x000fe20007ffe0ff */
[----:B0-----:R-:W-:-:S04]  /*0ab0*/  @!P1 IMAD.WIDE R16, R2, 0x4, R12 ;  /* 0x0000000402109825 */ /* 0x001fc800078e020c */
[----:B------:R-:W-:-:S05]  /*0ac0*/  IMAD R7, R14, UR4, R4 ;  /* 0x000000040e077c24 */ /* 0x000fca000f8e0204 */
[----:B------:R-:W-:-:S13]  /*0ad0*/  ISETP.GE.AND P2, PT, R7, UR5, PT ;  /* 0x0000000507007c0c */ /* 0x000fda000bf46270 */
[C---:B-1----:R-:W-:Y:S01]  /*0ae0*/  @!P2 IMAD.WIDE R18, R7.reuse, 0x4, R10 ;  /* 0x000000040712a825 */ /* 0x042fe200078e020a */
[----:B------:R-:W0:Y:S08]  /*0af0*/  @!P2 LDC.64 R12, c[0x0][0x390] ;  /* 0x0000e400ff0cab82 */ /* 0x000e300000000a00 */
[----:B------:R-:W1:Y:S01]  /*0b00*/  LDC.64 R10, c[0x0][0x380] ;  /* 0x0000e000ff0a7b82 */ /* 0x000e620000000a00 */
[----:B---3--:R-:W-:Y:S01]  /*0b10*/  @!P1 IADD3 R15, PT, PT, R20, R23, RZ ;  /* 0x00000017140f9210 */ /* 0x008fe20007ffe0ff */
[----:B--2---:R-:W-:Y:S01]  /*0b20*/  @!P2 IMAD.WIDE R20, R7, 0x4, R8 ;  /* 0x000000040714a825 */ /* 0x004fe200078e0208 */
[----:B------:R-:W-:-:S05]  /*0b30*/  IADD3 R23, PT, PT, R14, R3, RZ ;  /* 0x000000030e177210 */ /* 0x000fca0007ffe0ff */
[----:B------:R-:W2:Y:S01]  /*0b40*/  LDC.64 R8, c[0x0][0x388] ;  /* 0x0000e200ff087b82 */ /* 0x000ea20000000a00 */
[----:B------:R3:W-:Y:S04]  /*0b50*/  @!P1 STG.E desc[UR6][R16.64], R15 ;  /* 0x0000000f10009986 */ /* 0x0007e8000c101906 */
[----:B------:R-:W4:Y:S04]  /*0b60*/  @!P2 LDG.E R18, desc[UR6][R18.64] ;  /* 0x000000061212a981 */ /* 0x000f28000c1e1900 */
[----:B------:R-:W4:Y:S01]  /*0b70*/  @!P2 LDG.E R21, desc[UR6][R20.64] ;  /* 0x000000061415a981 */ /* 0x000f22000c1e1900 */
[----:B------:R-:W-:-:S02]  /*0b80*/  IMAD R25, R23, UR4, R4 ;  /* 0x0000000417197c24 */ /* 0x000fc4000f8e0204 */
[----:B0-----:R-:W-:-:S03]  /*0b90*/  @!P2 IMAD.WIDE R12, R7, 0x4, R12 ;  /* 0x00000004070ca825 */ /* 0x001fc600078e020c */
[----:B------:R-:W-:-:S13]  /*0ba0*/  ISETP.GE.AND P1, PT, R25, UR5, PT ;  /* 0x0000000519007c0c */ /* 0x000fda000bf26270 */
[C---:B-1----:R-:W-:Y:S01]  /*0bb0*/  @!P1 IMAD.WIDE R10, R25.reuse, 0x4, R10 ;  /* 0x00000004190a9825 */ /* 0x042fe200078e020a */
[----:B---3--:R-:W0:Y:S03]  /*0bc0*/  @!P1 LDC.64 R14, c[0x0][0x390] ;  /* 0x0000e400ff0e9b82 */ /* 0x008e260000000a00 */
[----:B--2---:R-:W-:Y:S01]  /*0bd0*/  @!P1 IMAD.WIDE R8, R25, 0x4, R8 ;  /* 0x0000000419089825 */ /* 0x004fe200078e0208 */
[----:B----4-:R-:W-:-:S05]  /*0be0*/  @!P2 IADD3 R23, PT, PT, R18, R21, RZ ;  /* 0x000000151217a210 */ /* 0x010fca0007ffe0ff */
[----:B------:R1:W-:Y:S04]  /*0bf0*/  @!P2 STG.E desc[UR6][R12.64], R23 ;  /* 0x000000170c00a986 */ /* 0x0003e8000c101906 */
[----:B------:R-:W2:Y:S04]  /*0c00*/  @!P1 LDG.E R10, desc[UR6][R10.64] ;  /* 0x000000060a0a9981 */ /* 0x000ea8000c1e1900 */
[----:B------:R-:W2:Y:S01]  /*0c10*/  @!P1 LDG.E R9, desc[UR6][R8.64] ;  /* 0x0000000608099981 */ /* 0x000ea2000c1e1900 */
[----:B0-----:R-:W-:Y:S01]  /*0c20*/  @!P1 IMAD.WIDE R14, R25, 0x4, R14 ;  /* 0x00000004190e9825 */ /* 0x001fe200078e020e */
[----:B------:R-:W-:-:S02]  /*0c30*/  IADD3 R5, PT, PT, R5, 0x4, RZ ;  /* 0x0000000405057810 */ /* 0x000fc40007ffe0ff */
[----:B--2---:R-:W-:-:S05]  /*0c40*/  @!P1 IADD3 R7, PT, PT, R10, R9, RZ ;  /* 0x000000090a079210 */ /* 0x004fca0007ffe0ff */
[----:B------:R1:W-:Y:S02]  /*0c50*/  @!P1 STG.E desc[UR6][R14.64], R7 ;  /* 0x000000070e009986 */ /* 0x0003e4000c101906 */
.L_x_2:
[----:B------:R-:W-:Y:S05]  /*0c60*/  @!P0 EXIT ;  /* 0x000000000000894d */ /* 0x000fea0003800000 */
[----:B------:R-:W4:Y:S01]  /*0c70*/  LDC R2, c[0x0][0x39c] ;  /* 0x0000e700ff027b82 */ /* 0x000f220000000800 */
[----:B------:R-:W-:Y:S02]  /*0c80*/  ISETP.NE.AND P1, PT, R0, 0x1, PT ;  /* 0x000000010000780c */ /* 0x000fe40003f25270 */
[----:B----4-:R-:W-:-:S04]  /*0c90*/  LOP3.LUT R2, R2, 0x1, RZ, 0xc0, !PT ;  /* 0x0000000102027812 */ /* 0x010fc800078ec0ff */
[----:B------:R-:W-:-:S07]  /*0ca0*/  ISETP.NE.U32.AND P0, PT, R2, 0x1, PT ;  /* 0x000000010200780c */ /* 0x000fce0003f05070 */
[----:B------:R-:W-:Y:S06]  /*0cb0*/  @!P1 BRA `(.L_x_3) ;  /* 0x0000000000709947 */ /* 0x000fec0003800000 */
[----:B------:R-:W4:Y:S01]  /*0cc0*/  LDCU UR5, c[0x0][0x398] ;  /* 0x00007300ff0577ac */ /* 0x000f220008000800 */
[----:B-1----:R-:W1:Y:S01]  /*0cd0*/  LDC.64 R12, c[0x0][0x380] ;  /* 0x0000e000ff0c7b82 */ /* 0x002e620000000a00 */
[----:B--23--:R-:W-:-:S04]  /*0ce0*/  IMAD R7, R5, R3, R6 ;  /* 0x0000000305077224 */ /* 0x00cfc800078e0206 */
[----:B0-----:R-:W-:-:S03]  /*0cf0*/  IMAD R19, R7, UR4, R4 ;  /* 0x0000000407137c24 */ /* 0x001fc6000f8e0204 */
[----:B------:R-:W0:Y:S08]  /*0d00*/  LDC.64 R14, c[0x0][0x388] ;  /* 0x0000e200ff0e7b82 */ /* 0x000e300000000a00 */
[----:B------:R-:W2:Y:S01]  /*0d10*/  LDC.64 R10, c[0x0][0x380] ;  /* 0x0000e000ff0a7b82 */ /* 0x000ea20000000a00 */
[----:B----4-:R-:W-:-:S07]  /*0d20*/  ISETP.GE.AND P1, PT, R19, UR5, PT ;  /* 0x0000000513007c0c */ /* 0x010fce000bf26270 */
[----:B------:R-:W3:Y:S06]  /*0d30*/  LDC.64 R8, c[0x0][0x388] ;  /* 0x0000e200ff087b82 */ /* 0x000eec0000000a00 */
[----:B-1----:R-:W-:Y:S01]  /*0d40*/  @!P1 IMAD.WIDE R12, R19, 0x4, R12 ;  /* 0x00000004130c9825 */ /* 0x002fe200078e020c */
[----:B------:R-:W-:Y:S01]  /*0d50*/  IADD3 R7, PT, PT, R7, R3, RZ ;  /* 0x0000000307077210 */ /* 0x000fe20007ffe0ff */
[----:B------:R-:W1:Y:S02]  /*0d60*/  @!P1 LDC.64 R16, c[0x0][0x390] ;  /* 0x0000e400ff109b82 */ /* 0x000e640000000a00 */
[----:B0-----:R-:W-:-:S02]  /*0d70*/  @!P1 IMAD.WIDE R14, R19, 0x4, R14 ;  /* 0x00000004130e9825 */ /* 0x001fc400078e020e */
[----:B------:R-:W4:Y:S04]  /*0d80*/  @!P1 LDG.E R12, desc[UR6][R12.64] ;  /* 0x000000060c0c9981 */ /* 0x000f28000c1e1900 */
[----:B------:R-:W4:Y:S01]  /*0d90*/  @!P1 LDG.E R15, desc[UR6][R14.64] ;  /* 0x000000060e0f9981 */ /* 0x000f22000c1e1900 */
[----:B------:R-:W-:-:S05]  /*0da0*/  IMAD R21, R7, UR4, R4 ;  /* 0x0000000407157c24 */ /* 0x000fca000f8e0204 */
[----:B------:R-:W-:Y:S01]  /*0db0*/  ISETP.GE.AND P2, PT, R21, UR5, PT ;  /* 0x0000000515007c0c */ /* 0x000fe2000bf46270 */
[----:B-1----:R-:W-:-:S12]  /*0dc0*/  @!P1 IMAD.WIDE R16, R19, 0x4, R16 ;  /* 0x0000000413109825 */ /* 0x002fd800078e0210 */
[----:B--2---:R-:W-:-:S04]  /*0dd0*/  @!P2 IMAD.WIDE R10, R21, 0x4, R10 ;  /* 0x00000004150aa825 */ /* 0x004fc800078e020a */
[----:B---3--:R-:W-:Y:S01]  /*0de0*/  @!P2 IMAD.WIDE R8, R21, 0x4, R8 ;  /* 0x000000041508a825 */ /* 0x008fe200078e0208 */
[----:B----4-:R-:W-:Y:S02]  /*0df0*/  @!P1 IADD3 R7, PT, PT, R12, R15, RZ ;  /* 0x0000000f0c079210 */ /* 0x010fe40007ffe0ff */
[----:B------:R-:W0:Y:S03]  /*0e00*/  @!P2 LDC.64 R12, c[0x0][0x390] ;  /* 0x0000e400ff0cab82 */ /* 0x000e260000000a00 */
[----:B------:R4:W-:Y:S04]  /*0e10*/  @!P1 STG.E desc[UR6][R16.64], R7 ;  /* 0x0000000710009986 */ /* 0x0009e8000c101906 */
[----:B------:R-:W2:Y:S04]  /*0e20*/  @!P2 LDG.E R10, desc[UR6][R10.64] ;  /* 0x000000060a0aa981 */ /* 0x000ea8000c1e1900 */
[----:B------:R-:W2:Y:S01]  /*0e30*/  @!P2 LDG.E R9, desc[UR6][R8.64] ;  /* 0x000000060809a981 */ /* 0x000ea2000c1e1900 */
[----:B------:R-:W-:Y:S01]  /*0e40*/  IADD3 R5, PT, PT, R5, 0x2, RZ ;  /* 0x0000000205057810 */ /* 0x000fe20007ffe0ff */
[----:B0-----:R-:W-:Y:S01]  /*0e50*/  @!P2 IMAD.WIDE R12, R21, 0x4, R12 ;  /* 0x00000004150ca825 */ /* 0x001fe200078e020c */
[----:B--2---:R-:W-:-:S05]  /*0e60*/  @!P2 IADD3 R15, PT, PT, R10, R9, RZ ;  /* 0x000000090a0fa210 */ /* 0x004fca0007ffe0ff */
[----:B------:R4:W-:Y:S02]  /*0e70*/  @!P2 STG.E desc[UR6][R12.64], R15 ;  /* 0x0000000f0c00a986 */ /* 0x0009e4000c101906 */
.L_x_3:
[----:B------:R-:W-:Y:S05]  /*0e80*/  @!P0 EXIT ;  /* 0x000000000000894d */ /* 0x000fea0003800000 */
[----:B------:R-:W5:Y:S01]  /*0e90*/  LDCU UR5, c[0x0][0x398] ;  /* 0x00007300ff0577ac */ /* 0x000f620008000800 */
[----:B--23--:R-:W-:-:S04]  /*0ea0*/  IMAD R3, R3, R5, R6 ;  /* 0x0000000503037224 */ /* 0x00cfc800078e0206 */
[----:B0-----:R-:W-:-:S05]  /*0eb0*/  IMAD R9, R3, UR4, R4 ;  /* 0x0000000403097c24 */ /* 0x001fca000f8e0204 */
[----:B-----5:R-:W-:-:S13]  /*0ec0*/  ISETP.GE.AND P0, PT, R9, UR5, PT ;  /* 0x0000000509007c0c */ /* 0x020fda000bf06270 */
[----:B------:R-:W-:Y:S05]  /*0ed0*/  @P0 EXIT ;  /* 0x000000000000094d */ /* 0x000fea0003800000 */
[----:B------:R-:W0:Y:S08]  /*0ee0*/  LDC.64 R2, c[0x0][0x380] ;  /* 0x0000e000ff027b82 */ /* 0x000e300000000a00 */
[----:B------:R-:W2:Y:S08]  /*0ef0*/  LDC.64 R4, c[0x0][0x388] ;  /* 0x0000e200ff047b82 */ /* 0x000eb00000000a00 */
[----:B-1--4-:R-:W1:Y:S01]  /*0f00*/  LDC.64 R6, c[0x0][0x390] ;  /* 0x0000e400ff067b82 */ /* 0x012e620000000a00 */
[----:B0-----:R-:W-:-:S06]  /*0f10*/  IMAD.WIDE R2, R9, 0x4, R2 ;  /* 0x0000000409027825 */ /* 0x001fcc00078e0202 */
[----:B------:R-:W3:Y:S01]  /*0f20*/  LDG.E R2, desc[UR6][R2.64] ;  /* 0x0000000602027981 */ /* 0x000ee2000c1e1900 */
[----:B--2---:R-:W-:-:S06]  /*0f30*/  IMAD.WIDE R4, R9, 0x4, R4 ;  /* 0x0000000409047825 */ /* 0x004fcc00078e0204 */
[----:B------:R-:W3:Y:S01]  /*0f40*/  LDG.E R5, desc[UR6][R4.64] ;  /* 0x0000000604057981 */ /* 0x000ee2000c1e1900 */
[----:B-1----:R-:W-:Y:S01]  /*0f50*/  IMAD.WIDE R6, R9, 0x4, R6 ;  /* 0x0000000409067825 */ /* 0x002fe200078e0206 */
[----:B---3--:R-:W-:-:S05]  /*0f60*/  IADD3 R9, PT, PT, R2, R5, RZ ;  /* 0x0000000502097210 */ /* 0x008fca0007ffe0ff */
[----:B------:R-:W-:Y:S01]  /*0f70*/  STG.E desc[UR6][R6.64], R9 ;  /* 0x0000000906007986 */ /* 0x000fe2000c101906 */
[----:B------:R-:W-:Y:S05]  /*0f80*/  EXIT ;  /* 0x000000000000794d */ /* 0x000fea0003800000 */
.L_x_4:
[----:B------:R-:W-:-:S00]  /*0f90*/  BRA `(.L_x_4) ;  /* 0xfffffffc00fc7947 */ /* 0x000fc0000383ffff */
[----:B------:R-:W-:-:S00]  /*0fa0*/  NOP ;  /* 0x0000000000007918 */ /* 0x000fc00000000000 */
        /* <DEDUP_REMOVED lines=13> */
.L_x_5:


//--------------------- .nv.shared.reserved.0     --------------------------
	.section	.nv.shared.reserved.0,"aw",@nobits
	.weak		__nv_reservedSMEM_offset_0_alias
	.size		__nv_reservedSMEM_offset_0_alias, 0, 64
	.other		__nv_reservedSMEM_offset_0_alias,@"STO_CUDA_RESERVED_SHARED STV_DEFAULT"
__nv_reservedSMEM_offset_0_alias:
	.zero		0
	.zero		64


//--------------------- .nv.constant0._Z3addPiS_S_ii --------------------------
	.section	.nv.constant0._Z3addPiS_S_ii,"a",@progbits
	.sectionflags	@""
	.align	4
.nv.constant0._Z3addPiS_S_ii:
	.zero		928


//--------------------- SYMBOLS --------------------------

	.type		.nv.reservedSmem.offset0,@object
	.size		.nv.reservedSmem.offset0,0x4
